	.headerflags	@"EF_CUDA_TEXMODE_UNIFIED EF_CUDA_64BIT_ADDRESS EF_CUDA_SM80 EF_CUDA_VIRTUAL_SM(EF_CUDA_SM80)"
	.elftype	@"ET_EXEC"


//--------------------- .nv.info                  --------------------------
	.section	.nv.info,"",@"SHT_CUDA_INFO"
	.align	4


	//----- nvinfo : EIATTR_REGCOUNT
	.align		4
        /*0000*/ 	.byte	0x04, 0x2f
        /*0002*/ 	.short	(.L_1 - .L_0)
	.align		4
.L_0:
        /*0004*/ 	.word	index@(triton_)
        /*0008*/ 	.word	0x00000008


	//----- nvinfo : EIATTR_MIN_STACK_SIZE
	.align		4
.L_1:
        /*000c*/ 	.byte	0x04, 0x12
        /*000e*/ 	.short	(.L_3 - .L_2)
	.align		4
.L_2:
        /*0010*/ 	.word	index@(triton_)
        /*0014*/ 	.word	0x00000000


	//----- nvinfo : EIATTR_FRAME_SIZE
	.align		4
.L_3:
        /*0018*/ 	.byte	0x04, 0x11
        /*001a*/ 	.short	(.L_5 - .L_4)
	.align		4
.L_4:
        /*001c*/ 	.word	index@(triton_)
        /*0020*/ 	.word	0x00000000


	//----- nvinfo : EIATTR_MIN_STACK_SIZE
	.align		4
.L_5:
        /*0024*/ 	.byte	0x04, 0x12
        /*0026*/ 	.short	(.L_7 - .L_6)
	.align		4
.L_6:
        /*0028*/ 	.word	index@(triton_)
        /*002c*/ 	.word	0x00000000
.L_7:


//--------------------- .nv.info.triton_          --------------------------
	.section	.nv.info.triton_,"",@"SHT_CUDA_INFO"
	.sectionflags	@""
	.align	4


	//----- nvinfo : EIATTR_CUDA_API_VERSION
	.align		4
        /*0000*/ 	.byte	0x04, 0x37
        /*0002*/ 	.short	(.L_9 - .L_8)
.L_8:
        /*0004*/ 	.word	0x0000007c


	//----- nvinfo : EIATTR_SW2861232_WAR
	.align		4
.L_9:
        /*0008*/ 	.byte	0x01, 0x35
	.zero		2


	//----- nvinfo : EIATTR_PARAM_CBANK
	.align		4
        /*000c*/ 	.byte	0x04, 0x0a
        /*000e*/ 	.short	(.L_11 - .L_10)
	.align		4
.L_10:
        /*0010*/ 	.word	index@(.nv.constant0.triton_)
        /*0014*/ 	.short	0x0160
        /*0016*/ 	.short	0x0008


	//----- nvinfo : EIATTR_CBANK_PARAM_SIZE
	.align		4
.L_11:
        /*0018*/ 	.byte	0x03, 0x19
        /*001a*/ 	.short	0x0008


	//----- nvinfo : EIATTR_KPARAM_INFO
	.align		4
        /*001c*/ 	.byte	0x04, 0x17
        /*001e*/ 	.short	(.L_13 - .L_12)
.L_12:
        /*0020*/ 	.word	0x00000000
        /*0024*/ 	.short	0x0000
        /*0026*/ 	.short	0x0000
        /*0028*/ 	.byte	0x00, 0xf0, 0x21, 0x00


	//----- nvinfo : EIATTR_MAXREG_COUNT
	.align		4
.L_13:
        /*002c*/ 	.byte	0x03, 0x1b
        /*002e*/ 	.short	0x00ff


	//----- nvinfo : EIATTR_EXIT_INSTR_OFFSETS
	.align		4
        /*0030*/ 	.byte	0x04, 0x1c
        /*0032*/ 	.short	(.L_15 - .L_14)


	//   ....[0]....
.L_14:
        /*0034*/ 	.word	0x00000030


	//   ....[1]....
        /*0038*/ 	.word	0x00000090


	//----- nvinfo : EIATTR_MAX_THREADS
	.align		4
.L_15:
        /*003c*/ 	.byte	0x04, 0x05
        /*003e*/ 	.short	(.L_17 - .L_16)
.L_16:
        /*0040*/ 	.word	0x00000020
        /*0044*/ 	.word	0x00000001
        /*0048*/ 	.word	0x00000001
.L_17:


//--------------------- .nv.callgraph             --------------------------
	.section	.nv.callgraph,"",@"SHT_CUDA_CALLGRAPH"
	.align	4
	.sectionentsize	8
	.align		4
        /*0000*/ 	.word	0x00000000
	.align		4
        /*0004*/ 	.word	0xffffffff
	.align		4
        /*0008*/ 	.word	0x00000000
	.align		4
        /*000c*/ 	.word	0xfffffffe
	.align		4
        /*0010*/ 	.word	0x00000000
	.align		4
        /*0014*/ 	.word	0xfffffffd
	.align		4
        /*0018*/ 	.word	0x00000000
	.align		4
        /*001c*/ 	.word	0xfffffffc


//--------------------- .nv.rel.action            --------------------------
	.section	.nv.rel.action,"",@"SHT_CUDA_RELOCINFO"
	.align	8
	.sectionentsize	8
        /*0000*/ 	.byte	0x73, 0x00, 0x00, 0x00, 0x00, 0x00, 0x00, 0x00, 0x00, 0x00, 0x00, 0x11, 0x25, 0x00, 0x05, 0x36


//--------------------- .nv.constant0.triton_     --------------------------
	.section	.nv.constant0.triton_,"a",@progbits
	.sectionflags	@""
	.align	4
.nv.constant0.triton_:
	.zero		360


//--------------------- .text.triton_             --------------------------
	.section	.text.triton_,"ax",@progbits
	.sectioninfo	@"SHI_REGISTERS=8"
	.align	128
        .global         triton_
        .type           triton_,@function
        .size           triton_,(.L_x_1 - triton_)
        .other          triton_,@"STO_CUDA_ENTRY STV_DEFAULT"
triton_:
.text.triton_:
[----:B------:R-:W-:Y:S02]  /*0000*/  IMAD.MOV.U32 R1, RZ, RZ, c[0x0][0x28] ;  /* 0x00000a00ff017624 */ /* 0x000fe400078e00ff */
[----:B------:R-:W0:Y:S02]  /*0010*/  S2R R0, SR_TID.X ;  /* 0x0000000000007919 */ /* 0x000e240000002100 */
[----:B0-----:R-:W-:-:S13]  /*0020*/  LOP3.LUT P0, RZ, R0, 0x1f, RZ, 0xc0, !PT ;  /* 0x0000001f00ff7812 */ /* 0x001fda000780c0ff */
[----:B------:R-:W-:Y:S05]  /*0030*/  @P0 EXIT ;  /* 0x000000000000094d */ /* 0x000fea0003800000 */
[----:B------:R-:W-:Y:S01]  /*0040*/  IMAD.MOV.U32 R5, RZ, RZ, 0x1 ;  /* 0x00000001ff057424 */ /* 0x000fe200078e00ff */
[----:B------:R-:W-:Y:S01]  /*0050*/  MOV R2, c[0x0][0x160] ;  /* 0x0000580000027a02 */ /* 0x000fe20000000f00 */
[----:B------:R-:W-:Y:S01]  /*0060*/  ULDC.64 UR4, c[0x0][0x118] ;  /* 0x0000460000047ab9 */ /* 0x000fe20000000a00 */
[----:B------:R-:W-:-:S05]  /*0070*/  MOV R3, c[0x0][0x164] ;  /* 0x0000590000037a02 */ /* 0x000fca0000000f00 */
[----:B------:R-:W-:Y:S01]  /*0080*/  STG.E [R2.64], R5 ;  /* 0x0000000502007986 */ /* 0x000fe2000c101904 */
[----:B------:R-:W-:Y:S05]  /*0090*/  EXIT ;  /* 0x000000000000794d */ /* 0x000fea0003800000 */
.L_x_0:
[----:B------:R-:W-:-:S00]  /*00a0*/  BRA `(.L_x_0) ;  /* 0xfffffff000007947 */ /* 0x000fc0000383ffff */
[----:B------:R-:W-:-:S00]  /*00b0*/  NOP ;  /* 0x0000000000007918 */ /* 0x000fc00000000000 */
        /* <DEDUP_REMOVED lines=12> */
.L_x_1:
